//
// Generated by NVIDIA NVVM Compiler
//
// Compiler Build ID: CL-36424714
// Cuda compilation tools, release 13.0, V13.0.88
// Based on NVVM 20.0.0
//

.version 9.0
.target sm_100
.address_size 64

	// .globl	_Z4testv
.extern .func  (.param .b32 func_retval0) vprintf
(
	.param .b64 vprintf_param_0,
	.param .b64 vprintf_param_1
)
;
.global .align 1 .b8 $str[7] = {72, 101, 108, 108, 111, 10};

.visible .entry _Z4testv()
{
	.reg .b32 	%r<3>;
	.reg .b64 	%rd<3>;

	mov.u64 	%rd1, $str;
	cvta.global.u64 	%rd2, %rd1;
	{ // callseq 0, 0
	.param .b64 param0;
	st.param.b64 	[param0], %rd2;
	.param .b64 param1;
	st.param.b64 	[param1], 0;
	.param .b32 retval0;
	call.uni (retval0), 
	vprintf, 
	(
	param0, 
	param1
	);
	ld.param.b32 	%r1, [retval0];
	} // callseq 0
	ret;

}


// ===== COMPILED SASS (sm_100) =====

	.target	sm_100

	.elftype	@"ET_EXEC"


//--------------------- .note.nv.tkinfo           --------------------------
	.section	.note.nv.tkinfo,"",@"SHT_NOTE"
	.sectionflags	@"SHF_NOTE_NV_TKINFO"
	.tkinfo
        /*0018*/ 	.word	0x00000002
        /*0030*/ 	.string	""
        /*0030*/ 	.string	"ptxas"
        /*0030*/ 	.string	"Cuda compilation tools, release 13.0, V13.0.88"
        /*0030*/ 	.string	"Build cuda_13.0.r13.0/compiler.36424714_0"
        /*0030*/ 	.string	"-arch sm_100 -m 64 "



//--------------------- .note.nv.cuinfo           --------------------------
	.section	.note.nv.cuinfo,"",@"SHT_NOTE"
	.sectionflags	@"SHF_NOTE_NV_CUINFO"
        /*0018*/ 	.short	0x0002
        /*001a*/ 	.short	0x0064
        /*001c*/ 	.short	0x0082
	.zero		2


//--------------------- .nv.info                  --------------------------
	.section	.nv.info,"",@"SHT_CUDA_INFO"
	.align	4


	//----- nvinfo : EIATTR_REGCOUNT
	.align		4
        /*0000*/ 	.byte	0x04, 0x2f
        /*0002*/ 	.short	(.L_2 - .L_1)
	.align		4
.L_1:
        /*0004*/ 	.word	index@(_Z4testv)
        /*0008*/ 	.word	0x00000018


	//----- nvinfo : EIATTR_FRAME_SIZE
	.align		4
.L_2:
        /*000c*/ 	.byte	0x04, 0x11
        /*000e*/ 	.short	(.L_4 - .L_3)
	.align		4
.L_3:
        /*0010*/ 	.word	index@(_Z4testv)
        /*0014*/ 	.word	0x00000000


	//----- nvinfo : EIATTR_MIN_STACK_SIZE
	.align		4
.L_4:
        /*0018*/ 	.byte	0x04, 0x12
        /*001a*/ 	.short	(.L_6 - .L_5)
	.align		4
.L_5:
        /*001c*/ 	.word	index@(_Z4testv)
        /*0020*/ 	.word	0x00000000
.L_6:


//--------------------- .nv.compat                --------------------------
	.section	.nv.compat,"",@"SHT_CUDA_COMPAT_INFO"
	.align	4
        /*0000*/ 	.byte	0x02, 0x09, 0x00, 0x00, 0x02, 0x02, 0x01, 0x00, 0x02, 0x05, 0x05, 0x00, 0x03, 0x07, 0x01, 0x01
        /*0010*/ 	.byte	0x02, 0x03, 0x00, 0x00, 0x02, 0x06, 0x01, 0x00, 0x04, 0x0b, 0x08, 0x00, 0x09, 0x00, 0x00, 0x00
        /*0020*/ 	.byte	0x00, 0x00, 0x00, 0x00


//--------------------- .nv.info._Z4testv         --------------------------
	.section	.nv.info._Z4testv,"",@"SHT_CUDA_INFO"
	.sectionflags	@""
	.align	4


	//----- nvinfo : EIATTR_CUDA_API_VERSION
	.align		4
        /*0000*/ 	.byte	0x04, 0x37
        /*0002*/ 	.short	(.L_8 - .L_7)
.L_7:
        /*0004*/ 	.word	0x00000082


	//----- nvinfo : EIATTR_SPARSE_MMA_MASK
	.align		4
.L_8:
        /*0008*/ 	.byte	0x03, 0x50
        /*000a*/ 	.short	0x0000


	//----- nvinfo : EIATTR_MAXREG_COUNT
	.align		4
        /*000c*/ 	.byte	0x03, 0x1b
        /*000e*/ 	.short	0x00ff


	//----- nvinfo : EIATTR_EXTERNS
	.align		4
        /*0010*/ 	.byte	0x04, 0x0f
        /*0012*/ 	.short	(.L_10 - .L_9)


	//   ....[0]....
	.align		4
.L_9:
        /*0014*/ 	.word	index@(vprintf)


	//----- nvinfo : EIATTR_MERCURY_ISA_VERSION
	.align		4
.L_10:
        /*0018*/ 	.byte	0x03, 0x5f
        /*001a*/ 	.short	0x0101


	//----- nvinfo : EIATTR_VRC_CTA_INIT_COUNT
	.align		4
        /*001c*/ 	.byte	0x02, 0x4a
	.zero		1
	.zero		1


	//----- nvinfo : EIATTR_SYSCALL_OFFSETS
	.align		4
        /*0020*/ 	.byte	0x04, 0x46
        /*0022*/ 	.short	(.L_12 - .L_11)


	//   ....[0]....
.L_11:
        /*0024*/ 	.word	0x00000080


	//----- nvinfo : EIATTR_EXIT_INSTR_OFFSETS
	.align		4
.L_12:
        /*0028*/ 	.byte	0x04, 0x1c
        /*002a*/ 	.short	(.L_14 - .L_13)


	//   ....[0]....
.L_13:
        /*002c*/ 	.word	0x00000090


	//----- nvinfo : EIATTR_SW_WAR
	.align		4
.L_14:
        /*0030*/ 	.byte	0x04, 0x36
        /*0032*/ 	.short	(.L_16 - .L_15)
.L_15:
        /*0034*/ 	.word	0x00000008
.L_16:


//--------------------- .nv.callgraph             --------------------------
	.section	.nv.callgraph,"",@"SHT_CUDA_CALLGRAPH"
	.align	4
	.sectionentsize	8
	.align		4
        /*0000*/ 	.word	0x00000000
	.align		4
        /*0004*/ 	.word	0xffffffff
	.align		4
        /*0008*/ 	.word	index@(_Z4testv)
	.align		4
        /*000c*/ 	.word	index@(vprintf)
	.align		4
        /*0010*/ 	.word	0x00000000
	.align		4
        /*0014*/ 	.word	0xfffffffe
	.align		4
        /*0018*/ 	.word	0x00000000
	.align		4
        /*001c*/ 	.word	0xfffffffd
	.align		4
        /*0020*/ 	.word	0x00000000
	.align		4
        /*0024*/ 	.word	0xfffffffc


//--------------------- .nv.constant4             --------------------------
	.section	.nv.constant4,"a",@progbits
	.align	8
	.align		8
.nv.constant4:
        /*0000*/ 	.dword	vprintf
	.align		8
        /*0008*/ 	.dword	$str


//--------------------- .text._Z4testv            --------------------------
	.section	.text._Z4testv,"ax",@progbits
	.align	128
        .global         _Z4testv
        .type           _Z4testv,@function
        .size           _Z4testv,(.L_x_2 - _Z4testv)
        .other          _Z4testv,@"STO_CUDA_ENTRY STV_DEFAULT"
_Z4testv:
.text._Z4testv:
[----:B------:R-:W0:Y:S01]  /*0000*/  LDC R1, c[0x0][0x37c] ;  /* 0x0000df00ff017b82 */ /* 0x000e220000000800 */
[----:B------:R-:W-:Y:S01]  /*0010*/  MOV R0, 0x0 ;  /* 0x0000000000007802 */ /* 0x000fe20000000f00 */
[----:B------:R-:W1:Y:S01]  /*0020*/  LDCU.64 UR4, c[0x4][0x8] ;  /* 0x01000100ff0477ac */ /* 0x000e620008000a00 */
[----:B------:R-:W-:-:S05]  /*0030*/  CS2R R6, SRZ ;  /* 0x0000000000067805 */ /* 0x000fca000001ff00 */
[----:B------:R2:W3:Y:S01]  /*0040*/  LDC.64 R2, c[0x4][R0] ;  /* 0x0100000000027b82 */ /* 0x0004e20000000a00 */
[----:B-1----:R-:W-:Y:S02]  /*0050*/  IMAD.U32 R4, RZ, RZ, UR4 ;  /* 0x00000004ff047e24 */ /* 0x002fe4000f8e00ff */
[----:B--2---:R-:W-:-:S07]  /*0060*/  IMAD.U32 R5, RZ, RZ, UR5 ;  /* 0x00000005ff057e24 */ /* 0x004fce000f8e00ff */
[----:B------:R-:W-:-:S07]  /*0070*/  LEPC R20, `(.L_x_0) ;  /* 0x000000001014794e */ /* 0x000fce0000000000 */
[----:B0--3--:R-:W-:Y:S05]  /*0080*/  CALL.ABS.NOINC R2 ;  /* 0x0000000002007343 */ /* 0x009fea0003c00000 */
.L_x_0:
[----:B------:R-:W-:Y:S05]  /*0090*/  EXIT ;  /* 0x000000000000794d */ /* 0x000fea0003800000 */
.L_x_1:
[----:B------:R-:W-:-:S00]  /*00a0*/  BRA `(.L_x_1) ;  /* 0xfffffffc00fc7947 */ /* 0x000fc0000383ffff */
[----:B------:R-:W-:-:S00]  /*00b0*/  NOP ;  /* 0x0000000000007918 */ /* 0x000fc00000000000 */
        /* <DEDUP_REMOVED lines=12> */
.L_x_2:


//--------------------- .nv.global.init           --------------------------
	.section	.nv.global.init,"aw",@progbits
.nv.global.init:
	.type		$str,@object
	.size		$str,(.L_0 - $str)
$str:
        /*0000*/ 	.byte	0x48, 0x65, 0x6c, 0x6c, 0x6f, 0x0a, 0x00
.L_0:


//--------------------- .nv.shared.reserved.0     --------------------------
	.section	.nv.shared.reserved.0,"aw",@nobits
	.weak		__nv_reservedSMEM_offset_0_alias
	.size		__nv_reservedSMEM_offset_0_alias, 0, 64
	.other		__nv_reservedSMEM_offset_0_alias,@"STO_CUDA_RESERVED_SHARED STV_DEFAULT"
__nv_reservedSMEM_offset_0_alias:
	.zero		0
	.zero		64


//--------------------- .nv.constant0._Z4testv    --------------------------
	.section	.nv.constant0._Z4testv,"a",@progbits
	.sectionflags	@""
	.align	4
.nv.constant0._Z4testv:
	.zero		896


//--------------------- SYMBOLS --------------------------

	.type		.nv.reservedSmem.offset0,@object
	.size		.nv.reservedSmem.offset0,0x4
	.type		vprintf,@function
